//
// Generated by NVIDIA NVVM Compiler
//
// Compiler Build ID: CL-36424714
// Cuda compilation tools, release 13.0, V13.0.88
// Based on NVVM 20.0.0
//

.version 9.0
.target sm_100
.address_size 64

	// .globl	_Z23generateDisariumNumbersPjPbj

.visible .entry _Z23generateDisariumNumbersPjPbj(
	.param .u64 .ptr .align 1 _Z23generateDisariumNumbersPjPbj_param_0,
	.param .u64 .ptr .align 1 _Z23generateDisariumNumbersPjPbj_param_1,
	.param .u32 _Z23generateDisariumNumbersPjPbj_param_2
)
{
	.reg .pred 	%p<14>;
	.reg .b16 	%rs<2>;
	.reg .b32 	%r<68>;
	.reg .b64 	%rd<9>;

	ld.param.u64 	%rd3, [_Z23generateDisariumNumbersPjPbj_param_0];
	ld.param.u64 	%rd4, [_Z23generateDisariumNumbersPjPbj_param_1];
	ld.param.u32 	%r33, [_Z23generateDisariumNumbersPjPbj_param_2];
	mov.u32 	%r34, %ctaid.x;
	mov.u32 	%r1, %ntid.x;
	mov.u32 	%r35, %tid.x;
	mad.lo.s32 	%r54, %r34, %r1, %r35;
	setp.ge.u32 	%p1, %r54, %r33;
	@%p1 bra 	$L__BB0_16;
	cvta.to.global.u64 	%rd1, %rd3;
	cvta.to.global.u64 	%rd2, %rd4;
$L__BB0_2:
	mul.wide.u32 	%rd5, %r54, 4;
	add.s64 	%rd6, %rd1, %rd5;
	ld.global.u32 	%r4, [%rd6];
	setp.eq.s32 	%p2, %r4, 0;
	mov.b32 	%r56, 0;
	@%p2 bra 	$L__BB0_5;
	mov.b32 	%r56, 0;
	mov.u32 	%r57, %r4;
$L__BB0_4:
	mul.hi.u32 	%r38, %r57, -858993459;
	shr.u32 	%r8, %r38, 3;
	add.s32 	%r56, %r56, 1;
	setp.lt.u32 	%p3, %r57, 10;
	mov.u32 	%r57, %r8;
	@%p3 bra 	$L__BB0_5;
	bra.uni 	$L__BB0_4;
$L__BB0_5:
	setp.eq.s32 	%p4, %r4, 0;
	mov.b32 	%r67, 0;
	@%p4 bra 	$L__BB0_15;
	mov.b32 	%r58, 0;
	mov.u32 	%r59, %r56;
	mov.u32 	%r60, %r4;
	mov.u32 	%r67, %r58;
$L__BB0_7:
	mov.u32 	%r12, %r60;
	mul.hi.u32 	%r42, %r12, -858993459;
	shr.u32 	%r60, %r42, 3;
	mul.lo.s32 	%r44, %r60, 10;
	sub.s32 	%r14, %r12, %r44;
	setp.eq.s32 	%p5, %r59, 0;
	mov.b32 	%r66, 1;
	@%p5 bra 	$L__BB0_14;
	and.b32  	%r15, %r59, 3;
	sub.s32 	%r47, %r58, %r56;
	setp.gt.u32 	%p6, %r47, -4;
	mov.b32 	%r66, 1;
	@%p6 bra 	$L__BB0_11;
	mul.lo.s32 	%r49, %r14, %r14;
	mul.lo.s32 	%r16, %r49, %r49;
	and.b32  	%r50, %r59, -4;
	neg.s32 	%r62, %r50;
	mov.b32 	%r66, 1;
$L__BB0_10:
	mul.lo.s32 	%r66, %r66, %r16;
	add.s32 	%r62, %r62, 4;
	setp.ne.s32 	%p7, %r62, 0;
	@%p7 bra 	$L__BB0_10;
$L__BB0_11:
	setp.eq.s32 	%p8, %r15, 0;
	@%p8 bra 	$L__BB0_14;
	mul.lo.s32 	%r66, %r66, %r14;
	setp.eq.s32 	%p9, %r15, 1;
	@%p9 bra 	$L__BB0_14;
	mul.lo.s32 	%r51, %r66, %r14;
	setp.eq.s32 	%p10, %r15, 2;
	selp.b32 	%r52, 1, %r14, %p10;
	mul.lo.s32 	%r66, %r51, %r52;
$L__BB0_14:
	add.s32 	%r67, %r66, %r67;
	setp.gt.u32 	%p11, %r12, 9;
	add.s32 	%r58, %r58, 1;
	add.s32 	%r59, %r59, -1;
	@%p11 bra 	$L__BB0_7;
$L__BB0_15:
	cvt.u64.u32 	%rd7, %r54;
	setp.eq.s32 	%p12, %r67, %r4;
	selp.u16 	%rs1, 1, 0, %p12;
	add.s64 	%rd8, %rd2, %rd7;
	st.global.u8 	[%rd8], %rs1;
	add.s32 	%r54, %r54, %r1;
	setp.lt.u32 	%p13, %r54, %r33;
	@%p13 bra 	$L__BB0_2;
$L__BB0_16:
	ret;

}


// ===== COMPILED SASS (sm_100) =====

	.target	sm_100

	.elftype	@"ET_EXEC"


//--------------------- .note.nv.tkinfo           --------------------------
	.section	.note.nv.tkinfo,"",@"SHT_NOTE"
	.sectionflags	@"SHF_NOTE_NV_TKINFO"
	.tkinfo
        /*0018*/ 	.word	0x00000002
        /*0030*/ 	.string	""
        /*0030*/ 	.string	"ptxas"
        /*0030*/ 	.string	"Cuda compilation tools, release 13.0, V13.0.88"
        /*0030*/ 	.string	"Build cuda_13.0.r13.0/compiler.36424714_0"
        /*0030*/ 	.string	"-arch sm_100 -m 64 "



//--------------------- .note.nv.cuinfo           --------------------------
	.section	.note.nv.cuinfo,"",@"SHT_NOTE"
	.sectionflags	@"SHF_NOTE_NV_CUINFO"
        /*0018*/ 	.short	0x0002
        /*001a*/ 	.short	0x0064
        /*001c*/ 	.short	0x0082
	.zero		2


//--------------------- .nv.info                  --------------------------
	.section	.nv.info,"",@"SHT_CUDA_INFO"
	.align	4


	//----- nvinfo : EIATTR_REGCOUNT
	.align		4
        /*0000*/ 	.byte	0x04, 0x2f
        /*0002*/ 	.short	(.L_1 - .L_0)
	.align		4
.L_0:
        /*0004*/ 	.word	index@(_Z23generateDisariumNumbersPjPbj)
        /*0008*/ 	.word	0x00000012


	//----- nvinfo : EIATTR_FRAME_SIZE
	.align		4
.L_1:
        /*000c*/ 	.byte	0x04, 0x11
        /*000e*/ 	.short	(.L_3 - .L_2)
	.align		4
.L_2:
        /*0010*/ 	.word	index@(_Z23generateDisariumNumbersPjPbj)
        /*0014*/ 	.word	0x00000000


	//----- nvinfo : EIATTR_MIN_STACK_SIZE
	.align		4
.L_3:
        /*0018*/ 	.byte	0x04, 0x12
        /*001a*/ 	.short	(.L_5 - .L_4)
	.align		4
.L_4:
        /*001c*/ 	.word	index@(_Z23generateDisariumNumbersPjPbj)
        /*0020*/ 	.word	0x00000000
.L_5:


//--------------------- .nv.compat                --------------------------
	.section	.nv.compat,"",@"SHT_CUDA_COMPAT_INFO"
	.align	4
        /*0000*/ 	.byte	0x02, 0x09, 0x00, 0x00, 0x02, 0x02, 0x01, 0x00, 0x02, 0x05, 0x05, 0x00, 0x03, 0x07, 0x01, 0x01
        /*0010*/ 	.byte	0x02, 0x03, 0x00, 0x00, 0x02, 0x06, 0x01, 0x00, 0x04, 0x0b, 0x08, 0x00, 0x09, 0x00, 0x00, 0x00
        /*0020*/ 	.byte	0x00, 0x00, 0x00, 0x00


//--------------------- .nv.info._Z23generateDisariumNumbersPjPbj --------------------------
	.section	.nv.info._Z23generateDisariumNumbersPjPbj,"",@"SHT_CUDA_INFO"
	.sectionflags	@""
	.align	4


	//----- nvinfo : EIATTR_CUDA_API_VERSION
	.align		4
        /*0000*/ 	.byte	0x04, 0x37
        /*0002*/ 	.short	(.L_7 - .L_6)
.L_6:
        /*0004*/ 	.word	0x00000082


	//----- nvinfo : EIATTR_KPARAM_INFO
	.align		4
.L_7:
        /*0008*/ 	.byte	0x04, 0x17
        /*000a*/ 	.short	(.L_9 - .L_8)
.L_8:
        /*000c*/ 	.word	0x00000000
        /*0010*/ 	.short	0x0002
        /*0012*/ 	.short	0x0010
        /*0014*/ 	.byte	0x00, 0xf0, 0x11, 0x00


	//----- nvinfo : EIATTR_KPARAM_INFO
	.align		4
.L_9:
        /*0018*/ 	.byte	0x04, 0x17
        /*001a*/ 	.short	(.L_11 - .L_10)
.L_10:
        /*001c*/ 	.word	0x00000000
        /*0020*/ 	.short	0x0001
        /*0022*/ 	.short	0x0008
        /*0024*/ 	.byte	0x00, 0xf5, 0x21, 0x00


	//----- nvinfo : EIATTR_KPARAM_INFO
	.align		4
.L_11:
        /*0028*/ 	.byte	0x04, 0x17
        /*002a*/ 	.short	(.L_13 - .L_12)
.L_12:
        /*002c*/ 	.word	0x00000000
        /*0030*/ 	.short	0x0000
        /*0032*/ 	.short	0x0000
        /*0034*/ 	.byte	0x00, 0xf5, 0x21, 0x00


	//----- nvinfo : EIATTR_SPARSE_MMA_MASK
	.align		4
.L_13:
        /*0038*/ 	.byte	0x03, 0x50
        /*003a*/ 	.short	0x0000


	//----- nvinfo : EIATTR_MAXREG_COUNT
	.align		4
        /*003c*/ 	.byte	0x03, 0x1b
        /*003e*/ 	.short	0x00ff


	//----- nvinfo : EIATTR_MERCURY_ISA_VERSION
	.align		4
        /*0040*/ 	.byte	0x03, 0x5f
        /*0042*/ 	.short	0x0101


	//----- nvinfo : EIATTR_VRC_CTA_INIT_COUNT
	.align		4
        /*0044*/ 	.byte	0x02, 0x4a
	.zero		1
	.zero		1


	//----- nvinfo : EIATTR_EXIT_INSTR_OFFSETS
	.align		4
        /*0048*/ 	.byte	0x04, 0x1c
        /*004a*/ 	.short	(.L_15 - .L_14)


	//   ....[0]....
.L_14:
        /*004c*/ 	.word	0x00000070


	//   ....[1]....
        /*0050*/ 	.word	0x00000690


	//----- nvinfo : EIATTR_CRS_STACK_SIZE
	.align		4
.L_15:
        /*0054*/ 	.byte	0x04, 0x1e
        /*0056*/ 	.short	(.L_17 - .L_16)
.L_16:
        /*0058*/ 	.word	0x00000000


	//----- nvinfo : EIATTR_CBANK_PARAM_SIZE
	.align		4
.L_17:
        /*005c*/ 	.byte	0x03, 0x19
        /*005e*/ 	.short	0x0014


	//----- nvinfo : EIATTR_PARAM_CBANK
	.align		4
        /*0060*/ 	.byte	0x04, 0x0a
        /*0062*/ 	.short	(.L_19 - .L_18)
	.align		4
.L_18:
        /*0064*/ 	.word	index@(.nv.constant0._Z23generateDisariumNumbersPjPbj)
        /*0068*/ 	.short	0x0380
        /*006a*/ 	.short	0x0014


	//----- nvinfo : EIATTR_SW_WAR
	.align		4
.L_19:
        /*006c*/ 	.byte	0x04, 0x36
        /*006e*/ 	.short	(.L_21 - .L_20)
.L_20:
        /*0070*/ 	.word	0x00000008
.L_21:


//--------------------- .nv.callgraph             --------------------------
	.section	.nv.callgraph,"",@"SHT_CUDA_CALLGRAPH"
	.align	4
	.sectionentsize	8
	.align		4
        /*0000*/ 	.word	0x00000000
	.align		4
        /*0004*/ 	.word	0xffffffff
	.align		4
        /*0008*/ 	.word	0x00000000
	.align		4
        /*000c*/ 	.word	0xfffffffe
	.align		4
        /*0010*/ 	.word	0x00000000
	.align		4
        /*0014*/ 	.word	0xfffffffd
	.align		4
        /*0018*/ 	.word	0x00000000
	.align		4
        /*001c*/ 	.word	0xfffffffc


//--------------------- .text._Z23generateDisariumNumbersPjPbj --------------------------
	.section	.text._Z23generateDisariumNumbersPjPbj,"ax",@progbits
	.align	128
        .global         _Z23generateDisariumNumbersPjPbj
        .type           _Z23generateDisariumNumbersPjPbj,@function
        .size           _Z23generateDisariumNumbersPjPbj,(.L_x_16 - _Z23generateDisariumNumbersPjPbj)
        .other          _Z23generateDisariumNumbersPjPbj,@"STO_CUDA_ENTRY STV_DEFAULT"
_Z23generateDisariumNumbersPjPbj:
.text._Z23generateDisariumNumbersPjPbj:
[----:B------:R-:W-:Y:S01]  /*0000*/  LDC R1, c[0x0][0x37c] ;  /* 0x0000df00ff017b82 */ /* 0x000fe20000000800 */
[----:B------:R-:W0:Y:S07]  /*0010*/  S2R R3, SR_TID.X ;  /* 0x0000000000037919 */ /* 0x000e2e0000002100 */
[----:B------:R-:W0:Y:S01]  /*0020*/  S2UR UR4, SR_CTAID.X ;  /* 0x00000000000479c3 */ /* 0x000e220000002500 */
[----:B------:R-:W1:Y:S07]  /*0030*/  LDCU UR5, c[0x0][0x390] ;  /* 0x00007200ff0577ac */ /* 0x000e6e0008000800 */
[----:B------:R-:W0:Y:S02]  /*0040*/  LDC R0, c[0x0][0x360] ;  /* 0x0000d800ff007b82 */ /* 0x000e240000000800 */
[----:B0-----:R-:W-:-:S05]  /*0050*/  IMAD R3, R0, UR4, R3 ;  /* 0x0000000400037c24 */ /* 0x001fca000f8e0203 */
[----:B-1----:R-:W-:-:S13]  /*0060*/  ISETP.GE.U32.AND P0, PT, R3, UR5, PT ;  /* 0x0000000503007c0c */ /* 0x002fda000bf06070 */
[----:B------:R-:W-:Y:S05]  /*0070*/  @P0 EXIT ;  /* 0x000000000000094d */ /* 0x000fea0003800000 */
[----:B------:R-:W0:Y:S02]  /*0080*/  LDCU.64 UR4, c[0x0][0x358] ;  /* 0x00006b00ff0477ac */ /* 0x000e240008000a00 */
.L_x_14:
[----:B------:R-:W1:Y:S02]  /*0090*/  LDC.64 R4, c[0x0][0x380] ;  /* 0x0000e000ff047b82 */ /* 0x000e640000000a00 */
[----:B-1----:R-:W-:-:S05]  /*00a0*/  IMAD.WIDE.U32 R4, R3, 0x4, R4 ;  /* 0x0000000403047825 */ /* 0x002fca00078e0004 */
[----:B0-----:R-:W2:Y:S01]  /*00b0*/  LDG.E R2, desc[UR4][R4.64] ;  /* 0x0000000404027981 */ /* 0x001ea2000c1e1900 */
[----:B------:R-:W-:Y:S01]  /*00c0*/  BSSY.RECONVERGENT B0, `(.L_x_0) ;  /* 0x000000c000007945 */ /* 0x000fe20003800200 */
[----:B------:R-:W-:Y:S01]  /*00d0*/  IMAD.MOV.U32 R6, RZ, RZ, RZ ;  /* 0x000000ffff067224 */ /* 0x000fe200078e00ff */
[C---:B--2---:R-:W-:Y:S02]  /*00e0*/  ISETP.NE.AND P1, PT, R2.reuse, RZ, PT ;  /* 0x000000ff0200720c */ /* 0x044fe40003f25270 */
[----:B------:R-:W-:-:S11]  /*00f0*/  ISETP.NE.AND P0, PT, R2, RZ, PT ;  /* 0x000000ff0200720c */ /* 0x000fd60003f05270 */
[----:B------:R-:W-:Y:S05]  /*0100*/  @!P1 BRA `(.L_x_1) ;  /* 0x00000000001c9947 */ /* 0x000fea0003800000 */
[----:B------:R-:W-:Y:S02]  /*0110*/  IMAD.MOV.U32 R6, RZ, RZ, RZ ;  /* 0x000000ffff067224 */ /* 0x000fe400078e00ff */
[----:B------:R-:W-:-:S07]  /*0120*/  IMAD.MOV.U32 R4, RZ, RZ, R2 ;  /* 0x000000ffff047224 */ /* 0x000fce00078e0002 */
.L_x_2:
[C---:B------:R-:W-:Y:S01]  /*0130*/  ISETP.GE.U32.AND P1, PT, R4.reuse, 0xa, PT ;  /* 0x0000000a0400780c */ /* 0x040fe20003f26070 */
[----:B------:R-:W-:Y:S01]  /*0140*/  IMAD.HI.U32 R5, R4, -0x33333333, RZ ;  /* 0xcccccccd04057827 */ /* 0x000fe200078e00ff */
[----:B------:R-:W-:-:S04]  /*0150*/  IADD3 R6, PT, PT, R6, 0x1, RZ ;  /* 0x0000000106067810 */ /* 0x000fc80007ffe0ff */
[----:B------:R-:W-:-:S07]  /*0160*/  SHF.R.U32.HI R4, RZ, 0x3, R5 ;  /* 0x00000003ff047819 */ /* 0x000fce0000011605 */
[----:B------:R-:W-:Y:S05]  /*0170*/  @P1 BRA `(.L_x_2) ;  /* 0xfffffffc00ec1947 */ /* 0x000fea000383ffff */
.L_x_1:
[----:B------:R-:W-:Y:S05]  /*0180*/  BSYNC.RECONVERGENT B0 ;  /* 0x0000000000007941 */ /* 0x000fea0003800200 */
.L_x_0:
[----:B------:R-:W-:Y:S01]  /*0190*/  BSSY.RECONVERGENT B0, `(.L_x_3) ;  /* 0x0000045000007945 */ /* 0x000fe20003800200 */
[----:B------:R-:W-:-:S03]  /*01a0*/  IMAD.MOV.U32 R5, RZ, RZ, RZ ;  /* 0x000000ffff057224 */ /* 0x000fc600078e00ff */
[----:B------:R-:W-:Y:S05]  /*01b0*/  @!P0 BRA `(.L_x_4) ;  /* 0x0000000400088947 */ /* 0x000fea0003800000 */
[----:B------:R-:W-:Y:S01]  /*01c0*/  IMAD.MOV.U32 R7, RZ, RZ, RZ ;  /* 0x000000ffff077224 */ /* 0x000fe200078e00ff */
[----:B------:R-:W-:Y:S01]  /*01d0*/  MOV R4, R6 ;  /* 0x0000000600047202 */ /* 0x000fe20000000f00 */
[----:B------:R-:W-:Y:S02]  /*01e0*/  IMAD.MOV.U32 R8, RZ, RZ, R2 ;  /* 0x000000ffff087224 */ /* 0x000fe400078e0002 */
[----:B------:R-:W-:-:S07]  /*01f0*/  IMAD.MOV.U32 R5, RZ, RZ, RZ ;  /* 0x000000ffff057224 */ /* 0x000fce00078e00ff */
.L_x_13:
[----:B------:R-:W-:Y:S01]  /*0200*/  ISETP.NE.AND P0, PT, R4, RZ, PT ;  /* 0x000000ff0400720c */ /* 0x000fe20003f05270 */
[----:B------:R-:W-:Y:S01]  /*0210*/  IMAD.HI.U32 R9, R8, -0x33333333, RZ ;  /* 0xcccccccd08097827 */ /* 0x000fe200078e00ff */
[----:B------:R-:W-:Y:S01]  /*0220*/  BSSY.RECONVERGENT B1, `(.L_x_5) ;  /* 0x0000036000017945 */ /* 0x000fe20003800200 */
[----:B------:R-:W-:Y:S02]  /*0230*/  MOV R12, R8 ;  /* 0x00000008000c7202 */ /* 0x000fe40000000f00 */
[----:B------:R-:W-:Y:S01]  /*0240*/  IMAD.MOV.U32 R10, RZ, RZ, 0x1 ;  /* 0x00000001ff0a7424 */ /* 0x000fe200078e00ff */
[----:B------:R-:W-:-:S05]  /*0250*/  SHF.R.U32.HI R9, RZ, 0x3, R9 ;  /* 0x00000003ff097819 */ /* 0x000fca0000011609 */
[----:B------:R-:W-:Y:S02]  /*0260*/  IMAD.MOV.U32 R8, RZ, RZ, R9 ;  /* 0x000000ffff087224 */ /* 0x000fe400078e0009 */
[----:B------:R-:W-:Y:S05]  /*0270*/  @!P0 BRA `(.L_x_6) ;  /* 0x0000000000c08947 */ /* 0x000fea0003800000 */
[----:B------:R-:W-:Y:S01]  /*0280*/  IADD3 R10, PT, PT, R7, -R6, RZ ;  /* 0x80000006070a7210 */ /* 0x000fe20007ffe0ff */
[----:B------:R-:W-:Y:S01]  /*0290*/  BSSY.RECONVERGENT B2, `(.L_x_7) ;  /* 0x0000026000027945 */ /* 0x000fe20003800200 */
[----:B------:R-:W-:Y:S01]  /*02a0*/  IMAD R13, R9, -0xa, R12 ;  /* 0xfffffff6090d7824 */ /* 0x000fe200078e020c */
[----:B------:R-:W-:Y:S02]  /*02b0*/  LOP3.LUT R14, R4, 0x3, RZ, 0xc0, !PT ;  /* 0x00000003040e7812 */ /* 0x000fe400078ec0ff */
[----:B------:R-:W-:Y:S01]  /*02c0*/  ISETP.GT.U32.AND P0, PT, R10, -0x4, PT ;  /* 0xfffffffc0a00780c */ /* 0x000fe20003f04070 */
[----:B------:R-:W-:-:S12]  /*02d0*/  IMAD.MOV.U32 R10, RZ, RZ, 0x1 ;  /* 0x00000001ff0a7424 */ /* 0x000fd800078e00ff */
[----:B------:R-:W-:Y:S05]  /*02e0*/  @P0 BRA `(.L_x_8) ;  /* 0x0000000000800947 */ /* 0x000fea0003800000 */
[----:B------:R-:W-:Y:S01]  /*02f0*/  LOP3.LUT R9, R4, 0xfffffffc, RZ, 0xc0, !PT ;  /* 0xfffffffc04097812 */ /* 0x000fe200078ec0ff */
[----:B------:R-:W-:-:S04]  /*0300*/  HFMA2 R10, -RZ, RZ, 0, 5.9604644775390625e-08 ;  /* 0x00000001ff0a7431 */ /* 0x000fc800000001ff */
[----:B------:R-:W-:Y:S02]  /*0310*/  IMAD.MOV R11, RZ, RZ, -R9 ;  /* 0x000000ffff0b7224 */ /* 0x000fe400078e0a09 */
[----:B------:R-:W-:-:S03]  /*0320*/  IMAD R9, R13, R13, RZ ;  /* 0x0000000d0d097224 */ /* 0x000fc600078e02ff */
[----:B------:R-:W-:Y:S01]  /*0330*/  ISETP.GE.AND P0, PT, R11, RZ, PT ;  /* 0x000000ff0b00720c */ /* 0x000fe20003f06270 */
[----:B------:R-:W-:-:S12]  /*0340*/  IMAD R15, R9, R9, RZ ;  /* 0x00000009090f7224 */ /* 0x000fd800078e02ff */
[----:B------:R-:W-:Y:S05]  /*0350*/  @P0 BRA `(.L_x_9) ;  /* 0x0000000000540947 */ /* 0x000fea0003800000 */
[----:B------:R-:W-:Y:S01]  /*0360*/  IMAD.MOV R9, RZ, RZ, -R11 ;  /* 0x000000ffff097224 */ /* 0x000fe200078e0a0b */
[----:B------:R-:W-:Y:S01]  /*0370*/  BSSY.RECONVERGENT B3, `(.L_x_10) ;  /* 0x000000b000037945 */ /* 0x000fe20003800200 */
[----:B------:R-:W-:-:S03]  /*0380*/  PLOP3.LUT P0, PT, PT, PT, PT, 0x80, 0x8 ;  /* 0x000000000008781c */ /* 0x000fc60003f0f070 */
[----:B------:R-:W-:-:S13]  /*0390*/  ISETP.GT.AND P1, PT, R9, 0xc, PT ;  /* 0x0000000c0900780c */ /* 0x000fda0003f24270 */
[----:B------:R-:W-:Y:S05]  /*03a0*/  @!P1 BRA `(.L_x_11) ;  /* 0x00000000001c9947 */ /* 0x000fea0003800000 */
[----:B------:R-:W-:Y:S01]  /*03b0*/  PLOP3.LUT P0, PT, PT, PT, PT, 0x8, 0x80 ;  /* 0x000000000080781c */ /* 0x000fe20003f0e170 */
[----:B------:R-:W-:-:S12]  /*03c0*/  IMAD R9, R15, R15, RZ ;  /* 0x0000000f0f097224 */ /* 0x000fd800078e02ff */
.L_x_12:
[----:B------:R-:W-:Y:S02]  /*03d0*/  VIADD R11, R11, 0x10 ;  /* 0x000000100b0b7836 */ /* 0x000fe40000000000 */
[----:B------:R-:W-:-:S03]  /*03e0*/  IMAD R10, R10, R9, RZ ;  /* 0x000000090a0a7224 */ /* 0x000fc600078e02ff */
[----:B------:R-:W-:Y:S01]  /*03f0*/  ISETP.GE.AND P1, PT, R11, -0xc, PT ;  /* 0xfffffff40b00780c */ /* 0x000fe20003f26270 */
[----:B------:R-:W-:-:S12]  /*0400*/  IMAD R10, R10, R9, RZ ;  /* 0x000000090a0a7224 */ /* 0x000fd800078e02ff */
[----:B------:R-:W-:Y:S05]  /*0410*/  @!P1 BRA `(.L_x_12) ;  /* 0xfffffffc00ec9947 */ /* 0x000fea000383ffff */
.L_x_11:
[----:B------:R-:W-:Y:S05]  /*0420*/  BSYNC.RECONVERGENT B3 ;  /* 0x0000000000037941 */ /* 0x000fea0003800200 */
.L_x_10:
[----:B------:R-:W-:-:S04]  /*0430*/  IADD3 R9, PT, PT, -R11, RZ, RZ ;  /* 0x000000ff0b097210 */ /* 0x000fc80007ffe1ff */
[----:B------:R-:W-:-:S13]  /*0440*/  ISETP.GT.AND P1, PT, R9, 0x4, PT ;  /* 0x000000040900780c */ /* 0x000fda0003f24270 */
[----:B------:R-:W-:Y:S01]  /*0450*/  @P1 VIADD R11, R11, 0x8 ;  /* 0x000000080b0b1836 */ /* 0x000fe20000000000 */
[----:B------:R-:W-:Y:S01]  /*0460*/  @P1 PLOP3.LUT P0, PT, PT, PT, PT, 0x8, 0x80 ;  /* 0x000000000080181c */ /* 0x000fe20003f0e170 */
[----:B------:R-:W-:-:S03]  /*0470*/  @P1 IMAD R9, R10, R15, RZ ;  /* 0x0000000f0a091224 */ /* 0x000fc600078e02ff */
[----:B------:R-:W-:Y:S01]  /*0480*/  ISETP.NE.OR P0, PT, R11, RZ, P0 ;  /* 0x000000ff0b00720c */ /* 0x000fe20000705670 */
[----:B------:R-:W-:-:S12]  /*0490*/  @P1 IMAD R10, R15, R9, RZ ;  /* 0x000000090f0a1224 */ /* 0x000fd800078e02ff */
[----:B------:R-:W-:Y:S05]  /*04a0*/  @!P0 BRA `(.L_x_8) ;  /* 0x0000000000108947 */ /* 0x000fea0003800000 */
.L_x_9:
[----:B------:R-:W-:Y:S02]  /*04b0*/  VIADD R11, R11, 0x4 ;  /* 0x000000040b0b7836 */ /* 0x000fe40000000000 */
[----:B------:R-:W-:-:S03]  /*04c0*/  IMAD R10, R15, R10, RZ ;  /* 0x0000000a0f0a7224 */ /* 0x000fc600078e02ff */
[----:B------:R-:W-:-:S13]  /*04d0*/  ISETP.NE.AND P0, PT, R11, RZ, PT ;  /* 0x000000ff0b00720c */ /* 0x000fda0003f05270 */
[----:B------:R-:W-:Y:S05]  /*04e0*/  @P0 BRA `(.L_x_9) ;  /* 0xfffffffc00f00947 */ /* 0x000fea000383ffff */
.L_x_8:
[----:B------:R-:W-:Y:S05]  /*04f0*/  BSYNC.RECONVERGENT B2 ;  /* 0x0000000000027941 */ /* 0x000fea0003800200 */
.L_x_7:
[----:B------:R-:W-:-:S13]  /*0500*/  ISETP.NE.AND P0, PT, R14, RZ, PT ;  /* 0x000000ff0e00720c */ /* 0x000fda0003f05270 */
[----:B------:R-:W-:Y:S05]  /*0510*/  @!P0 BRA `(.L_x_6) ;  /* 0x0000000000188947 */ /* 0x000fea0003800000 */
[----:B------:R-:W-:Y:S01]  /*0520*/  ISETP.NE.AND P0, PT, R14, 0x1, PT ;  /* 0x000000010e00780c */ /* 0x000fe20003f05270 */
[----:B------:R-:W-:-:S12]  /*0530*/  IMAD R10, R13, R10, RZ ;  /* 0x0000000a0d0a7224 */ /* 0x000fd800078e02ff */
[----:B------:R-:W-:Y:S01]  /*0540*/  @P0 ISETP.NE.AND P1, PT, R14, 0x2, PT ;  /* 0x000000020e00080c */ /* 0x000fe20003f25270 */
[----:B------:R-:W-:-:S03]  /*0550*/  @P0 IMAD R14, R13, R10, RZ ;  /* 0x0000000a0d0e0224 */ /* 0x000fc600078e02ff */
[----:B------:R-:W-:-:S05]  /*0560*/  @P0 SEL R9, R13, 0x1, P1 ;  /* 0x000000010d090807 */ /* 0x000fca0000800000 */
[----:B------:R-:W-:-:S07]  /*0570*/  @P0 IMAD R10, R14, R9, RZ ;  /* 0x000000090e0a0224 */ /* 0x000fce00078e02ff */
.L_x_6:
[----:B------:R-:W-:Y:S05]  /*0580*/  BSYNC.RECONVERGENT B1 ;  /* 0x0000000000017941 */ /* 0x000fea0003800200 */
.L_x_5:
[----:B------:R-:W-:Y:S01]  /*0590*/  ISETP.GT.U32.AND P0, PT, R12, 0x9, PT ;  /* 0x000000090c00780c */ /* 0x000fe20003f04070 */
[----:B------:R-:W-:Y:S01]  /*05a0*/  VIADD R7, R7, 0x1 ;  /* 0x0000000107077836 */ /* 0x000fe20000000000 */
[----:B------:R-:W-:Y:S01]  /*05b0*/  IADD3 R5, PT, PT, R10, R5, RZ ;  /* 0x000000050a057210 */ /* 0x000fe20007ffe0ff */
[----:B------:R-:W-:-:S10]  /*05c0*/  VIADD R4, R4, 0xffffffff ;  /* 0xffffffff04047836 */ /* 0x000fd40000000000 */
[----:B------:R-:W-:Y:S05]  /*05d0*/  @P0 BRA `(.L_x_13) ;  /* 0xfffffffc00080947 */ /* 0x000fea000383ffff */
.L_x_4:
[----:B------:R-:W-:Y:S05]  /*05e0*/  BSYNC.RECONVERGENT B0 ;  /* 0x0000000000007941 */ /* 0x000fea0003800200 */
.L_x_3:
[----:B------:R-:W0:Y:S01]  /*05f0*/  LDCU.64 UR6, c[0x0][0x388] ;  /* 0x00007100ff0677ac */ /* 0x000e220008000a00 */
[----:B------:R-:W-:-:S04]  /*0600*/  ISETP.NE.AND P0, PT, R5, R2, PT ;  /* 0x000000020500720c */ /* 0x000fc80003f05270 */
[----:B------:R-:W-:Y:S02]  /*0610*/  SEL R7, RZ, 0x1, P0 ;  /* 0x00000001ff077807 */ /* 0x000fe40000000000 */
[----:B0-----:R-:W-:Y:S01]  /*0620*/  IADD3 R4, P1, PT, R3, UR6, RZ ;  /* 0x0000000603047c10 */ /* 0x001fe2000ff3e0ff */
[----:B------:R-:W0:Y:S01]  /*0630*/  LDCU UR6, c[0x0][0x390] ;  /* 0x00007200ff0677ac */ /* 0x000e220008000800 */
[----:B------:R-:W-:Y:S02]  /*0640*/  IMAD.IADD R3, R0, 0x1, R3 ;  /* 0x0000000100037824 */ /* 0x000fe400078e0203 */
[----:B------:R-:W-:-:S05]  /*0650*/  IADD3.X R5, PT, PT, RZ, UR7, RZ, P1, !PT ;  /* 0x00000007ff057c10 */ /* 0x000fca0008ffe4ff */
[----:B------:R1:W-:Y:S01]  /*0660*/  STG.E.U8 desc[UR4][R4.64], R7 ;  /* 0x0000000704007986 */ /* 0x0003e2000c101104 */
[----:B0-----:R-:W-:-:S13]  /*0670*/  ISETP.GE.U32.AND P0, PT, R3, UR6, PT ;  /* 0x0000000603007c0c */ /* 0x001fda000bf06070 */
[----:B-1----:R-:W-:Y:S05]  /*0680*/  @!P0 BRA `(.L_x_14) ;  /* 0xfffffff800808947 */ /* 0x002fea000383ffff */
[----:B------:R-:W-:Y:S05]  /*0690*/  EXIT ;  /* 0x000000000000794d */ /* 0x000fea0003800000 */
.L_x_15:
[----:B------:R-:W-:-:S00]  /*06a0*/  BRA `(.L_x_15) ;  /* 0xfffffffc00fc7947 */ /* 0x000fc0000383ffff */
[----:B------:R-:W-:-:S00]  /*06b0*/  NOP ;  /* 0x0000000000007918 */ /* 0x000fc00000000000 */
        /* <DEDUP_REMOVED lines=12> */
.L_x_16:


//--------------------- .nv.shared.reserved.0     --------------------------
	.section	.nv.shared.reserved.0,"aw",@nobits
	.weak		__nv_reservedSMEM_offset_0_alias
	.size		__nv_reservedSMEM_offset_0_alias, 0, 64
	.other		__nv_reservedSMEM_offset_0_alias,@"STO_CUDA_RESERVED_SHARED STV_DEFAULT"
__nv_reservedSMEM_offset_0_alias:
	.zero		0
	.zero		64


//--------------------- .nv.constant0._Z23generateDisariumNumbersPjPbj --------------------------
	.section	.nv.constant0._Z23generateDisariumNumbersPjPbj,"a",@progbits
	.sectionflags	@""
	.align	4
.nv.constant0._Z23generateDisariumNumbersPjPbj:
	.zero		916


//--------------------- SYMBOLS --------------------------

	.type		.nv.reservedSmem.offset0,@object
	.size		.nv.reservedSmem.offset0,0x4
